//
// Generated by NVIDIA NVVM Compiler
//
// Compiler Build ID: CL-36424714
// Cuda compilation tools, release 13.0, V13.0.88
// Based on NVVM 20.0.0
//

.version 9.0
.target sm_100
.address_size 64

	// .globl	_Z13testKernelPtrPKiS0_i
.global .attribute(.managed) .align 4 .b8 result[128];
// _ZZ9my_kernelPfE13resultInGroup has been demoted
.global .attribute(.managed) .align 4 .b8 result2[128];
.global .attribute(.managed) .align 4 .f32 result3;
.global .attribute(.managed) .align 4 .f32 in;
.global .attribute(.managed) .align 4 .f32 out;

.visible .entry _Z13testKernelPtrPKiS0_i(
	.param .u64 .ptr .align 1 _Z13testKernelPtrPKiS0_i_param_0,
	.param .u64 .ptr .align 1 _Z13testKernelPtrPKiS0_i_param_1,
	.param .u32 _Z13testKernelPtrPKiS0_i_param_2
)
{


	ret;

}
	// .globl	_Z9my_kernelPf
.visible .entry _Z9my_kernelPf(
	.param .u64 .ptr .align 1 _Z9my_kernelPf_param_0
)
{
	.reg .pred 	%p<2>;
	.reg .b16 	%rs<2>;
	.reg .b32 	%r<10>;
	.reg .b32 	%f<2>;
	.reg .b64 	%rd<10>;
	// demoted variable
	.shared .align 4 .b8 _ZZ9my_kernelPfE13resultInGroup[32];
	ld.param.u64 	%rd5, [_Z9my_kernelPf_param_0];
	cvta.to.global.u64 	%rd6, %rd5;
	mov.u32 	%r4, %ctaid.x;
	cvt.rn.f32.u32 	%f1, %r4;
	mov.u32 	%r5, %tid.x;
	shl.b32 	%r6, %r5, 2;
	mov.u32 	%r9, _ZZ9my_kernelPfE13resultInGroup;
	add.s32 	%r7, %r9, %r6;
	st.shared.f32 	[%r7], %f1;
	shl.b32 	%r8, %r4, 3;
	mul.wide.u32 	%rd7, %r8, 4;
	add.s64 	%rd1, %rd6, %rd7;
	mov.b64 	%rd9, 0;
$L__BB1_1:
	ld.shared.u8 	%rs1, [%r9];
	add.s64 	%rd8, %rd1, %rd9;
	st.global.u8 	[%rd8], %rs1;
	add.s64 	%rd3, %rd9, 1;
	add.s32 	%r9, %r9, 1;
	setp.lt.u64 	%p1, %rd9, 31;
	mov.u64 	%rd9, %rd3;
	@%p1 bra 	$L__BB1_1;
	ret;

}
	// .globl	_Z10my_kernel2fPf
.visible .entry _Z10my_kernel2fPf(
	.param .f32 _Z10my_kernel2fPf_param_0,
	.param .u64 .ptr .align 1 _Z10my_kernel2fPf_param_1
)
{
	.reg .pred 	%p<2>;
	.reg .b32 	%r<6>;
	.reg .b32 	%f<2>;
	.reg .b64 	%rd<3>;

	ld.param.f32 	%f1, [_Z10my_kernel2fPf_param_0];
	ld.param.u64 	%rd1, [_Z10my_kernel2fPf_param_1];
	mov.u32 	%r1, %tid.x;
	setp.ne.s32 	%p1, %r1, 0;
	@%p1 bra 	$L__BB2_2;
	cvta.to.global.u64 	%rd2, %rd1;
	mov.b32 	%r2, %f1;
	st.global.u8 	[%rd2], %r2;
	shr.u32 	%r3, %r2, 24;
	st.global.u8 	[%rd2+3], %r3;
	shr.u32 	%r4, %r2, 16;
	st.global.u8 	[%rd2+2], %r4;
	shr.u32 	%r5, %r2, 8;
	st.global.u8 	[%rd2+1], %r5;
$L__BB2_2:
	ret;

}
	// .globl	_Z1kPi
.visible .entry _Z1kPi(
	.param .u64 .ptr .align 1 _Z1kPi_param_0
)
{


	ret;

}
	// .globl	_Z19cuda_pme_forces_devv
.visible .entry _Z19cuda_pme_forces_devv()
{


	ret;

}
	// .globl	_Z10my_kernel3v
.visible .entry _Z10my_kernel3v()
{


	ret;

}
	// .globl	_Z11foo_kernel3Pi
.visible .entry _Z11foo_kernel3Pi(
	.param .u64 .ptr .align 1 _Z11foo_kernel3Pi_param_0
)
{


	ret;

}
	// .globl	_Z10my_kernel4iPiiiiii
.visible .entry _Z10my_kernel4iPiiiiii(
	.param .u32 _Z10my_kernel4iPiiiiii_param_0,
	.param .u64 .ptr .align 1 _Z10my_kernel4iPiiiiii_param_1,
	.param .u32 _Z10my_kernel4iPiiiiii_param_2,
	.param .u32 _Z10my_kernel4iPiiiiii_param_3,
	.param .u32 _Z10my_kernel4iPiiiiii_param_4,
	.param .u32 _Z10my_kernel4iPiiiiii_param_5,
	.param .u32 _Z10my_kernel4iPiiiiii_param_6
)
{


	ret;

}
	// .globl	_Z10my_kernel5IfEvPPT_
.visible .entry _Z10my_kernel5IfEvPPT_(
	.param .u64 .ptr .align 1 _Z10my_kernel5IfEvPPT__param_0
)
{


	ret;

}


// ===== COMPILED SASS (sm_100) =====

	.target	sm_100

	.elftype	@"ET_EXEC"


//--------------------- .note.nv.tkinfo           --------------------------
	.section	.note.nv.tkinfo,"",@"SHT_NOTE"
	.sectionflags	@"SHF_NOTE_NV_TKINFO"
	.tkinfo
        /*0018*/ 	.word	0x00000002
        /*0030*/ 	.string	""
        /*0030*/ 	.string	"ptxas"
        /*0030*/ 	.string	"Cuda compilation tools, release 13.0, V13.0.88"
        /*0030*/ 	.string	"Build cuda_13.0.r13.0/compiler.36424714_0"
        /*0030*/ 	.string	"-arch sm_100 -m 64 "



//--------------------- .note.nv.cuinfo           --------------------------
	.section	.note.nv.cuinfo,"",@"SHT_NOTE"
	.sectionflags	@"SHF_NOTE_NV_CUINFO"
        /*0018*/ 	.short	0x0002
        /*001a*/ 	.short	0x0064
        /*001c*/ 	.short	0x0082
	.zero		2


//--------------------- .nv.info                  --------------------------
	.section	.nv.info,"",@"SHT_CUDA_INFO"
	.align	4


	//----- nvinfo : EIATTR_REGCOUNT
	.align		4
        /*0000*/ 	.byte	0x04, 0x2f
        /*0002*/ 	.short	(.L_6 - .L_5)
	.align		4
.L_5:
        /*0004*/ 	.word	index@(_Z13testKernelPtrPKiS0_i)
        /*0008*/ 	.word	0x00000004


	//----- nvinfo : EIATTR_FRAME_SIZE
	.align		4
.L_6:
        /*000c*/ 	.byte	0x04, 0x11
        /*000e*/ 	.short	(.L_8 - .L_7)
	.align		4
.L_7:
        /*0010*/ 	.word	index@(_Z13testKernelPtrPKiS0_i)
        /*0014*/ 	.word	0x00000000


	//----- nvinfo : EIATTR_REGCOUNT
	.align		4
.L_8:
        /*0018*/ 	.byte	0x04, 0x2f
        /*001a*/ 	.short	(.L_10 - .L_9)
	.align		4
.L_9:
        /*001c*/ 	.word	index@(_Z9my_kernelPf)
        /*0020*/ 	.word	0x00000008


	//----- nvinfo : EIATTR_FRAME_SIZE
	.align		4
.L_10:
        /*0024*/ 	.byte	0x04, 0x11
        /*0026*/ 	.short	(.L_12 - .L_11)
	.align		4
.L_11:
        /*0028*/ 	.word	index@(_Z9my_kernelPf)
        /*002c*/ 	.word	0x00000000


	//----- nvinfo : EIATTR_REGCOUNT
	.align		4
.L_12:
        /*0030*/ 	.byte	0x04, 0x2f
        /*0032*/ 	.short	(.L_14 - .L_13)
	.align		4
.L_13:
        /*0034*/ 	.word	index@(_Z10my_kernel2fPf)
        /*0038*/ 	.word	0x0000000e


	//----- nvinfo : EIATTR_FRAME_SIZE
	.align		4
.L_14:
        /*003c*/ 	.byte	0x04, 0x11
        /*003e*/ 	.short	(.L_16 - .L_15)
	.align		4
.L_15:
        /*0040*/ 	.word	index@(_Z10my_kernel2fPf)
        /*0044*/ 	.word	0x00000000


	//----- nvinfo : EIATTR_REGCOUNT
	.align		4
.L_16:
        /*0048*/ 	.byte	0x04, 0x2f
        /*004a*/ 	.short	(.L_18 - .L_17)
	.align		4
.L_17:
        /*004c*/ 	.word	index@(_Z1kPi)
        /*0050*/ 	.word	0x00000004


	//----- nvinfo : EIATTR_FRAME_SIZE
	.align		4
.L_18:
        /*0054*/ 	.byte	0x04, 0x11
        /*0056*/ 	.short	(.L_20 - .L_19)
	.align		4
.L_19:
        /*0058*/ 	.word	index@(_Z1kPi)
        /*005c*/ 	.word	0x00000000


	//----- nvinfo : EIATTR_REGCOUNT
	.align		4
.L_20:
        /*0060*/ 	.byte	0x04, 0x2f
        /*0062*/ 	.short	(.L_22 - .L_21)
	.align		4
.L_21:
        /*0064*/ 	.word	index@(_Z19cuda_pme_forces_devv)
        /*0068*/ 	.word	0x00000004


	//----- nvinfo : EIATTR_FRAME_SIZE
	.align		4
.L_22:
        /*006c*/ 	.byte	0x04, 0x11
        /*006e*/ 	.short	(.L_24 - .L_23)
	.align		4
.L_23:
        /*0070*/ 	.word	index@(_Z19cuda_pme_forces_devv)
        /*0074*/ 	.word	0x00000000


	//----- nvinfo : EIATTR_REGCOUNT
	.align		4
.L_24:
        /*0078*/ 	.byte	0x04, 0x2f
        /*007a*/ 	.short	(.L_26 - .L_25)
	.align		4
.L_25:
        /*007c*/ 	.word	index@(_Z10my_kernel3v)
        /*0080*/ 	.word	0x00000004


	//----- nvinfo : EIATTR_FRAME_SIZE
	.align		4
.L_26:
        /*0084*/ 	.byte	0x04, 0x11
        /*0086*/ 	.short	(.L_28 - .L_27)
	.align		4
.L_27:
        /*0088*/ 	.word	index@(_Z10my_kernel3v)
        /*008c*/ 	.word	0x00000000


	//----- nvinfo : EIATTR_REGCOUNT
	.align		4
.L_28:
        /*0090*/ 	.byte	0x04, 0x2f
        /*0092*/ 	.short	(.L_30 - .L_29)
	.align		4
.L_29:
        /*0094*/ 	.word	index@(_Z11foo_kernel3Pi)
        /*0098*/ 	.word	0x00000004


	//----- nvinfo : EIATTR_FRAME_SIZE
	.align		4
.L_30:
        /*009c*/ 	.byte	0x04, 0x11
        /*009e*/ 	.short	(.L_32 - .L_31)
	.align		4
.L_31:
        /*00a0*/ 	.word	index@(_Z11foo_kernel3Pi)
        /*00a4*/ 	.word	0x00000000


	//----- nvinfo : EIATTR_REGCOUNT
	.align		4
.L_32:
        /*00a8*/ 	.byte	0x04, 0x2f
        /*00aa*/ 	.short	(.L_34 - .L_33)
	.align		4
.L_33:
        /*00ac*/ 	.word	index@(_Z10my_kernel4iPiiiiii)
        /*00b0*/ 	.word	0x00000004


	//----- nvinfo : EIATTR_FRAME_SIZE
	.align		4
.L_34:
        /*00b4*/ 	.byte	0x04, 0x11
        /*00b6*/ 	.short	(.L_36 - .L_35)
	.align		4
.L_35:
        /*00b8*/ 	.word	index@(_Z10my_kernel4iPiiiiii)
        /*00bc*/ 	.word	0x00000000


	//----- nvinfo : EIATTR_REGCOUNT
	.align		4
.L_36:
        /*00c0*/ 	.byte	0x04, 0x2f
        /*00c2*/ 	.short	(.L_38 - .L_37)
	.align		4
.L_37:
        /*00c4*/ 	.word	index@(_Z10my_kernel5IfEvPPT_)
        /*00c8*/ 	.word	0x00000004


	//----- nvinfo : EIATTR_FRAME_SIZE
	.align		4
.L_38:
        /*00cc*/ 	.byte	0x04, 0x11
        /*00ce*/ 	.short	(.L_40 - .L_39)
	.align		4
.L_39:
        /*00d0*/ 	.word	index@(_Z10my_kernel5IfEvPPT_)
        /*00d4*/ 	.word	0x00000000


	//----- nvinfo : EIATTR_MIN_STACK_SIZE
	.align		4
.L_40:
        /*00d8*/ 	.byte	0x04, 0x12
        /*00da*/ 	.short	(.L_42 - .L_41)
	.align		4
.L_41:
        /*00dc*/ 	.word	index@(_Z10my_kernel5IfEvPPT_)
        /*00e0*/ 	.word	0x00000000


	//----- nvinfo : EIATTR_MIN_STACK_SIZE
	.align		4
.L_42:
        /*00e4*/ 	.byte	0x04, 0x12
        /*00e6*/ 	.short	(.L_44 - .L_43)
	.align		4
.L_43:
        /*00e8*/ 	.word	index@(_Z10my_kernel4iPiiiiii)
        /*00ec*/ 	.word	0x00000000


	//----- nvinfo : EIATTR_MIN_STACK_SIZE
	.align		4
.L_44:
        /*00f0*/ 	.byte	0x04, 0x12
        /*00f2*/ 	.short	(.L_46 - .L_45)
	.align		4
.L_45:
        /*00f4*/ 	.word	index@(_Z11foo_kernel3Pi)
        /*00f8*/ 	.word	0x00000000


	//----- nvinfo : EIATTR_MIN_STACK_SIZE
	.align		4
.L_46:
        /*00fc*/ 	.byte	0x04, 0x12
        /*00fe*/ 	.short	(.L_48 - .L_47)
	.align		4
.L_47:
        /*0100*/ 	.word	index@(_Z10my_kernel3v)
        /*0104*/ 	.word	0x00000000


	//----- nvinfo : EIATTR_MIN_STACK_SIZE
	.align		4
.L_48:
        /*0108*/ 	.byte	0x04, 0x12
        /*010a*/ 	.short	(.L_50 - .L_49)
	.align		4
.L_49:
        /*010c*/ 	.word	index@(_Z19cuda_pme_forces_devv)
        /*0110*/ 	.word	0x00000000


	//----- nvinfo : EIATTR_MIN_STACK_SIZE
	.align		4
.L_50:
        /*0114*/ 	.byte	0x04, 0x12
        /*0116*/ 	.short	(.L_52 - .L_51)
	.align		4
.L_51:
        /*0118*/ 	.word	index@(_Z1kPi)
        /*011c*/ 	.word	0x00000000


	//----- nvinfo : EIATTR_MIN_STACK_SIZE
	.align		4
.L_52:
        /*0120*/ 	.byte	0x04, 0x12
        /*0122*/ 	.short	(.L_54 - .L_53)
	.align		4
.L_53:
        /*0124*/ 	.word	index@(_Z10my_kernel2fPf)
        /*0128*/ 	.word	0x00000000


	//----- nvinfo : EIATTR_MIN_STACK_SIZE
	.align		4
.L_54:
        /*012c*/ 	.byte	0x04, 0x12
        /*012e*/ 	.short	(.L_56 - .L_55)
	.align		4
.L_55:
        /*0130*/ 	.word	index@(_Z9my_kernelPf)
        /*0134*/ 	.word	0x00000000


	//----- nvinfo : EIATTR_MIN_STACK_SIZE
	.align		4
.L_56:
        /*0138*/ 	.byte	0x04, 0x12
        /*013a*/ 	.short	(.L_58 - .L_57)
	.align		4
.L_57:
        /*013c*/ 	.word	index@(_Z13testKernelPtrPKiS0_i)
        /*0140*/ 	.word	0x00000000
.L_58:


//--------------------- .nv.compat                --------------------------
	.section	.nv.compat,"",@"SHT_CUDA_COMPAT_INFO"
	.align	4
        /*0000*/ 	.byte	0x02, 0x09, 0x00, 0x00, 0x02, 0x02, 0x01, 0x00, 0x02, 0x05, 0x05, 0x00, 0x03, 0x07, 0x01, 0x01
        /*0010*/ 	.byte	0x02, 0x03, 0x00, 0x00, 0x02, 0x06, 0x01, 0x00, 0x04, 0x0b, 0x08, 0x00, 0x09, 0x00, 0x00, 0x00
        /*0020*/ 	.byte	0x00, 0x00, 0x00, 0x00


//--------------------- .nv.info._Z10my_kernel5IfEvPPT_ --------------------------
	.section	.nv.info._Z10my_kernel5IfEvPPT_,"",@"SHT_CUDA_INFO"
	.sectionflags	@""
	.align	4


	//----- nvinfo : EIATTR_CUDA_API_VERSION
	.align		4
        /*0000*/ 	.byte	0x04, 0x37
        /*0002*/ 	.short	(.L_60 - .L_59)
.L_59:
        /*0004*/ 	.word	0x00000082


	//----- nvinfo : EIATTR_KPARAM_INFO
	.align		4
.L_60:
        /*0008*/ 	.byte	0x04, 0x17
        /*000a*/ 	.short	(.L_62 - .L_61)
.L_61:
        /*000c*/ 	.word	0x00000000
        /*0010*/ 	.short	0x0000
        /*0012*/ 	.short	0x0000
        /*0014*/ 	.byte	0x00, 0xf5, 0x21, 0x00


	//----- nvinfo : EIATTR_SPARSE_MMA_MASK
	.align		4
.L_62:
        /*0018*/ 	.byte	0x03, 0x50
        /*001a*/ 	.short	0x0000


	//----- nvinfo : EIATTR_MAXREG_COUNT
	.align		4
        /*001c*/ 	.byte	0x03, 0x1b
        /*001e*/ 	.short	0x00ff


	//----- nvinfo : EIATTR_MERCURY_ISA_VERSION
	.align		4
        /*0020*/ 	.byte	0x03, 0x5f
        /*0022*/ 	.short	0x0101


	//----- nvinfo : EIATTR_VRC_CTA_INIT_COUNT
	.align		4
        /*0024*/ 	.byte	0x02, 0x4a
	.zero		1
	.zero		1


	//----- nvinfo : EIATTR_EXIT_INSTR_OFFSETS
	.align		4
        /*0028*/ 	.byte	0x04, 0x1c
        /*002a*/ 	.short	(.L_64 - .L_63)


	//   ....[0]....
.L_63:
        /*002c*/ 	.word	0x00000010


	//----- nvinfo : EIATTR_CBANK_PARAM_SIZE
	.align		4
.L_64:
        /*0030*/ 	.byte	0x03, 0x19
        /*0032*/ 	.short	0x0008


	//----- nvinfo : EIATTR_PARAM_CBANK
	.align		4
        /*0034*/ 	.byte	0x04, 0x0a
        /*0036*/ 	.short	(.L_66 - .L_65)
	.align		4
.L_65:
        /*0038*/ 	.word	index@(.nv.constant0._Z10my_kernel5IfEvPPT_)
        /*003c*/ 	.short	0x0380
        /*003e*/ 	.short	0x0008


	//----- nvinfo : EIATTR_SW_WAR
	.align		4
.L_66:
        /*0040*/ 	.byte	0x04, 0x36
        /*0042*/ 	.short	(.L_68 - .L_67)
.L_67:
        /*0044*/ 	.word	0x00000008
.L_68:


//--------------------- .nv.info._Z10my_kernel4iPiiiiii --------------------------
	.section	.nv.info._Z10my_kernel4iPiiiiii,"",@"SHT_CUDA_INFO"
	.sectionflags	@""
	.align	4


	//----- nvinfo : EIATTR_CUDA_API_VERSION
	.align		4
        /*0000*/ 	.byte	0x04, 0x37
        /*0002*/ 	.short	(.L_70 - .L_69)
.L_69:
        /*0004*/ 	.word	0x00000082


	//----- nvinfo : EIATTR_KPARAM_INFO
	.align		4
.L_70:
        /*0008*/ 	.byte	0x04, 0x17
        /*000a*/ 	.short	(.L_72 - .L_71)
.L_71:
        /*000c*/ 	.word	0x00000000
        /*0010*/ 	.short	0x0006
        /*0012*/ 	.short	0x0020
        /*0014*/ 	.byte	0x00, 0xf0, 0x11, 0x00


	//----- nvinfo : EIATTR_KPARAM_INFO
	.align		4
.L_72:
        /*0018*/ 	.byte	0x04, 0x17
        /*001a*/ 	.short	(.L_74 - .L_73)
.L_73:
        /*001c*/ 	.word	0x00000000
        /*0020*/ 	.short	0x0005
        /*0022*/ 	.short	0x001c
        /*0024*/ 	.byte	0x00, 0xf0, 0x11, 0x00


	//----- nvinfo : EIATTR_KPARAM_INFO
	.align		4
.L_74:
        /*0028*/ 	.byte	0x04, 0x17
        /*002a*/ 	.short	(.L_76 - .L_75)
.L_75:
        /*002c*/ 	.word	0x00000000
        /*0030*/ 	.short	0x0004
        /*0032*/ 	.short	0x0018
        /*0034*/ 	.byte	0x00, 0xf0, 0x11, 0x00


	//----- nvinfo : EIATTR_KPARAM_INFO
	.align		4
.L_76:
        /*0038*/ 	.byte	0x04, 0x17
        /*003a*/ 	.short	(.L_78 - .L_77)
.L_77:
        /*003c*/ 	.word	0x00000000
        /*0040*/ 	.short	0x0003
        /*0042*/ 	.short	0x0014
        /*0044*/ 	.byte	0x00, 0xf0, 0x11, 0x00


	//----- nvinfo : EIATTR_KPARAM_INFO
	.align		4
.L_78:
        /*0048*/ 	.byte	0x04, 0x17
        /*004a*/ 	.short	(.L_80 - .L_79)
.L_79:
        /*004c*/ 	.word	0x00000000
        /*0050*/ 	.short	0x0002
        /*0052*/ 	.short	0x0010
        /*0054*/ 	.byte	0x00, 0xf0, 0x11, 0x00


	//----- nvinfo : EIATTR_KPARAM_INFO
	.align		4
.L_80:
        /*0058*/ 	.byte	0x04, 0x17
        /*005a*/ 	.short	(.L_82 - .L_81)
.L_81:
        /*005c*/ 	.word	0x00000000
        /*0060*/ 	.short	0x0001
        /*0062*/ 	.short	0x0008
        /*0064*/ 	.byte	0x00, 0xf5, 0x21, 0x00


	//----- nvinfo : EIATTR_KPARAM_INFO
	.align		4
.L_82:
        /*0068*/ 	.byte	0x04, 0x17
        /*006a*/ 	.short	(.L_84 - .L_83)
.L_83:
        /*006c*/ 	.word	0x00000000
        /*0070*/ 	.short	0x0000
        /*0072*/ 	.short	0x0000
        /*0074*/ 	.byte	0x00, 0xf0, 0x11, 0x00


	//----- nvinfo : EIATTR_SPARSE_MMA_MASK
	.align		4
.L_84:
        /*0078*/ 	.byte	0x03, 0x50
        /*007a*/ 	.short	0x0000


	//----- nvinfo : EIATTR_MAXREG_COUNT
	.align		4
        /*007c*/ 	.byte	0x03, 0x1b
        /*007e*/ 	.short	0x00ff


	//----- nvinfo : EIATTR_MERCURY_ISA_VERSION
	.align		4
        /*0080*/ 	.byte	0x03, 0x5f
        /*0082*/ 	.short	0x0101


	//----- nvinfo : EIATTR_VRC_CTA_INIT_COUNT
	.align		4
        /*0084*/ 	.byte	0x02, 0x4a
	.zero		1
	.zero		1


	//----- nvinfo : EIATTR_EXIT_INSTR_OFFSETS
	.align		4
        /*0088*/ 	.byte	0x04, 0x1c
        /*008a*/ 	.short	(.L_86 - .L_85)


	//   ....[0]....
.L_85:
        /*008c*/ 	.word	0x00000010


	//----- nvinfo : EIATTR_CBANK_PARAM_SIZE
	.align		4
.L_86:
        /*0090*/ 	.byte	0x03, 0x19
        /*0092*/ 	.short	0x0024


	//----- nvinfo : EIATTR_PARAM_CBANK
	.align		4
        /*0094*/ 	.byte	0x04, 0x0a
        /*0096*/ 	.short	(.L_88 - .L_87)
	.align		4
.L_87:
        /*0098*/ 	.word	index@(.nv.constant0._Z10my_kernel4iPiiiiii)
        /*009c*/ 	.short	0x0380
        /*009e*/ 	.short	0x0024


	//----- nvinfo : EIATTR_SW_WAR
	.align		4
.L_88:
        /*00a0*/ 	.byte	0x04, 0x36
        /*00a2*/ 	.short	(.L_90 - .L_89)
.L_89:
        /*00a4*/ 	.word	0x00000008
.L_90:


//--------------------- .nv.info._Z11foo_kernel3Pi --------------------------
	.section	.nv.info._Z11foo_kernel3Pi,"",@"SHT_CUDA_INFO"
	.sectionflags	@""
	.align	4


	//----- nvinfo : EIATTR_CUDA_API_VERSION
	.align		4
        /*0000*/ 	.byte	0x04, 0x37
        /*0002*/ 	.short	(.L_92 - .L_91)
.L_91:
        /*0004*/ 	.word	0x00000082


	//----- nvinfo : EIATTR_KPARAM_INFO
	.align		4
.L_92:
        /*0008*/ 	.byte	0x04, 0x17
        /*000a*/ 	.short	(.L_94 - .L_93)
.L_93:
        /*000c*/ 	.word	0x00000000
        /*0010*/ 	.short	0x0000
        /*0012*/ 	.short	0x0000
        /*0014*/ 	.byte	0x00, 0xf5, 0x21, 0x00


	//----- nvinfo : EIATTR_SPARSE_MMA_MASK
	.align		4
.L_94:
        /*0018*/ 	.byte	0x03, 0x50
        /*001a*/ 	.short	0x0000


	//----- nvinfo : EIATTR_MAXREG_COUNT
	.align		4
        /*001c*/ 	.byte	0x03, 0x1b
        /*001e*/ 	.short	0x00ff


	//----- nvinfo : EIATTR_MERCURY_ISA_VERSION
	.align		4
        /*0020*/ 	.byte	0x03, 0x5f
        /*0022*/ 	.short	0x0101


	//----- nvinfo : EIATTR_VRC_CTA_INIT_COUNT
	.align		4
        /*0024*/ 	.byte	0x02, 0x4a
	.zero		1
	.zero		1


	//----- nvinfo : EIATTR_EXIT_INSTR_OFFSETS
	.align		4
        /*0028*/ 	.byte	0x04, 0x1c
        /*002a*/ 	.short	(.L_96 - .L_95)


	//   ....[0]....
.L_95:
        /*002c*/ 	.word	0x00000010


	//----- nvinfo : EIATTR_CBANK_PARAM_SIZE
	.align		4
.L_96:
        /*0030*/ 	.byte	0x03, 0x19
        /*0032*/ 	.short	0x0008


	//----- nvinfo : EIATTR_PARAM_CBANK
	.align		4
        /*0034*/ 	.byte	0x04, 0x0a
        /*0036*/ 	.short	(.L_98 - .L_97)
	.align		4
.L_97:
        /*0038*/ 	.word	index@(.nv.constant0._Z11foo_kernel3Pi)
        /*003c*/ 	.short	0x0380
        /*003e*/ 	.short	0x0008


	//----- nvinfo : EIATTR_SW_WAR
	.align		4
.L_98:
        /*0040*/ 	.byte	0x04, 0x36
        /*0042*/ 	.short	(.L_100 - .L_99)
.L_99:
        /*0044*/ 	.word	0x00000008
.L_100:


//--------------------- .nv.info._Z10my_kernel3v  --------------------------
	.section	.nv.info._Z10my_kernel3v,"",@"SHT_CUDA_INFO"
	.sectionflags	@""
	.align	4


	//----- nvinfo : EIATTR_CUDA_API_VERSION
	.align		4
        /*0000*/ 	.byte	0x04, 0x37
        /*0002*/ 	.short	(.L_102 - .L_101)
.L_101:
        /*0004*/ 	.word	0x00000082


	//----- nvinfo : EIATTR_SPARSE_MMA_MASK
	.align		4
.L_102:
        /*0008*/ 	.byte	0x03, 0x50
        /*000a*/ 	.short	0x0000


	//----- nvinfo : EIATTR_MAXREG_COUNT
	.align		4
        /*000c*/ 	.byte	0x03, 0x1b
        /*000e*/ 	.short	0x00ff


	//----- nvinfo : EIATTR_MERCURY_ISA_VERSION
	.align		4
        /*0010*/ 	.byte	0x03, 0x5f
        /*0012*/ 	.short	0x0101


	//----- nvinfo : EIATTR_VRC_CTA_INIT_COUNT
	.align		4
        /*0014*/ 	.byte	0x02, 0x4a
	.zero		1
	.zero		1


	//----- nvinfo : EIATTR_EXIT_INSTR_OFFSETS
	.align		4
        /*0018*/ 	.byte	0x04, 0x1c
        /*001a*/ 	.short	(.L_104 - .L_103)


	//   ....[0]....
.L_103:
        /*001c*/ 	.word	0x00000010


	//----- nvinfo : EIATTR_SW_WAR
	.align		4
.L_104:
        /*0020*/ 	.byte	0x04, 0x36
        /*0022*/ 	.short	(.L_106 - .L_105)
.L_105:
        /*0024*/ 	.word	0x00000008
.L_106:


//--------------------- .nv.info._Z19cuda_pme_forces_devv --------------------------
	.section	.nv.info._Z19cuda_pme_forces_devv,"",@"SHT_CUDA_INFO"
	.sectionflags	@""
	.align	4


	//----- nvinfo : EIATTR_CUDA_API_VERSION
	.align		4
        /*0000*/ 	.byte	0x04, 0x37
        /*0002*/ 	.short	(.L_108 - .L_107)
.L_107:
        /*0004*/ 	.word	0x00000082


	//----- nvinfo : EIATTR_SPARSE_MMA_MASK
	.align		4
.L_108:
        /*0008*/ 	.byte	0x03, 0x50
        /*000a*/ 	.short	0x0000


	//----- nvinfo : EIATTR_MAXREG_COUNT
	.align		4
        /*000c*/ 	.byte	0x03, 0x1b
        /*000e*/ 	.short	0x00ff


	//----- nvinfo : EIATTR_MERCURY_ISA_VERSION
	.align		4
        /*0010*/ 	.byte	0x03, 0x5f
        /*0012*/ 	.short	0x0101


	//----- nvinfo : EIATTR_VRC_CTA_INIT_COUNT
	.align		4
        /*0014*/ 	.byte	0x02, 0x4a
	.zero		1
	.zero		1


	//----- nvinfo : EIATTR_EXIT_INSTR_OFFSETS
	.align		4
        /*0018*/ 	.byte	0x04, 0x1c
        /*001a*/ 	.short	(.L_110 - .L_109)


	//   ....[0]....
.L_109:
        /*001c*/ 	.word	0x00000010


	//----- nvinfo : EIATTR_SW_WAR
	.align		4
.L_110:
        /*0020*/ 	.byte	0x04, 0x36
        /*0022*/ 	.short	(.L_112 - .L_111)
.L_111:
        /*0024*/ 	.word	0x00000008
.L_112:


//--------------------- .nv.info._Z1kPi           --------------------------
	.section	.nv.info._Z1kPi,"",@"SHT_CUDA_INFO"
	.sectionflags	@""
	.align	4


	//----- nvinfo : EIATTR_CUDA_API_VERSION
	.align		4
        /*0000*/ 	.byte	0x04, 0x37
        /*0002*/ 	.short	(.L_114 - .L_113)
.L_113:
        /*0004*/ 	.word	0x00000082


	//----- nvinfo : EIATTR_KPARAM_INFO
	.align		4
.L_114:
        /*0008*/ 	.byte	0x04, 0x17
        /*000a*/ 	.short	(.L_116 - .L_115)
.L_115:
        /*000c*/ 	.word	0x00000000
        /*0010*/ 	.short	0x0000
        /*0012*/ 	.short	0x0000
        /*0014*/ 	.byte	0x00, 0xf5, 0x21, 0x00


	//----- nvinfo : EIATTR_SPARSE_MMA_MASK
	.align		4
.L_116:
        /*0018*/ 	.byte	0x03, 0x50
        /*001a*/ 	.short	0x0000


	//----- nvinfo : EIATTR_MAXREG_COUNT
	.align		4
        /*001c*/ 	.byte	0x03, 0x1b
        /*001e*/ 	.short	0x00ff


	//----- nvinfo : EIATTR_MERCURY_ISA_VERSION
	.align		4
        /*0020*/ 	.byte	0x03, 0x5f
        /*0022*/ 	.short	0x0101


	//----- nvinfo : EIATTR_VRC_CTA_INIT_COUNT
	.align		4
        /*0024*/ 	.byte	0x02, 0x4a
	.zero		1
	.zero		1


	//----- nvinfo : EIATTR_EXIT_INSTR_OFFSETS
	.align		4
        /*0028*/ 	.byte	0x04, 0x1c
        /*002a*/ 	.short	(.L_118 - .L_117)


	//   ....[0]....
.L_117:
        /*002c*/ 	.word	0x00000010


	//----- nvinfo : EIATTR_CBANK_PARAM_SIZE
	.align		4
.L_118:
        /*0030*/ 	.byte	0x03, 0x19
        /*0032*/ 	.short	0x0008


	//----- nvinfo : EIATTR_PARAM_CBANK
	.align		4
        /*0034*/ 	.byte	0x04, 0x0a
        /*0036*/ 	.short	(.L_120 - .L_119)
	.align		4
.L_119:
        /*0038*/ 	.word	index@(.nv.constant0._Z1kPi)
        /*003c*/ 	.short	0x0380
        /*003e*/ 	.short	0x0008


	//----- nvinfo : EIATTR_SW_WAR
	.align		4
.L_120:
        /*0040*/ 	.byte	0x04, 0x36
        /*0042*/ 	.short	(.L_122 - .L_121)
.L_121:
        /*0044*/ 	.word	0x00000008
.L_122:


//--------------------- .nv.info._Z10my_kernel2fPf --------------------------
	.section	.nv.info._Z10my_kernel2fPf,"",@"SHT_CUDA_INFO"
	.sectionflags	@""
	.align	4


	//----- nvinfo : EIATTR_CUDA_API_VERSION
	.align		4
        /*0000*/ 	.byte	0x04, 0x37
        /*0002*/ 	.short	(.L_124 - .L_123)
.L_123:
        /*0004*/ 	.word	0x00000082


	//----- nvinfo : EIATTR_KPARAM_INFO
	.align		4
.L_124:
        /*0008*/ 	.byte	0x04, 0x17
        /*000a*/ 	.short	(.L_126 - .L_125)
.L_125:
        /*000c*/ 	.word	0x00000000
        /*0010*/ 	.short	0x0001
        /*0012*/ 	.short	0x0008
        /*0014*/ 	.byte	0x00, 0xf5, 0x21, 0x00


	//----- nvinfo : EIATTR_KPARAM_INFO
	.align		4
.L_126:
        /*0018*/ 	.byte	0x04, 0x17
        /*001a*/ 	.short	(.L_128 - .L_127)
.L_127:
        /*001c*/ 	.word	0x00000000
        /*0020*/ 	.short	0x0000
        /*0022*/ 	.short	0x0000
        /*0024*/ 	.byte	0x00, 0xf0, 0x11, 0x00


	//----- nvinfo : EIATTR_SPARSE_MMA_MASK
	.align		4
.L_128:
        /*0028*/ 	.byte	0x03, 0x50
        /*002a*/ 	.short	0x0000


	//----- nvinfo : EIATTR_MAXREG_COUNT
	.align		4
        /*002c*/ 	.byte	0x03, 0x1b
        /*002e*/ 	.short	0x00ff


	//----- nvinfo : EIATTR_MERCURY_ISA_VERSION
	.align		4
        /*0030*/ 	.byte	0x03, 0x5f
        /*0032*/ 	.short	0x0101


	//----- nvinfo : EIATTR_VRC_CTA_INIT_COUNT
	.align		4
        /*0034*/ 	.byte	0x02, 0x4a
	.zero		1
	.zero		1


	//----- nvinfo : EIATTR_EXIT_INSTR_OFFSETS
	.align		4
        /*0038*/ 	.byte	0x04, 0x1c
        /*003a*/ 	.short	(.L_130 - .L_129)


	//   ....[0]....
.L_129:
        /*003c*/ 	.word	0x00000030


	//   ....[1]....
        /*0040*/ 	.word	0x000000f0


	//----- nvinfo : EIATTR_CBANK_PARAM_SIZE
	.align		4
.L_130:
        /*0044*/ 	.byte	0x03, 0x19
        /*0046*/ 	.short	0x0010


	//----- nvinfo : EIATTR_PARAM_CBANK
	.align		4
        /*0048*/ 	.byte	0x04, 0x0a
        /*004a*/ 	.short	(.L_132 - .L_131)
	.align		4
.L_131:
        /*004c*/ 	.word	index@(.nv.constant0._Z10my_kernel2fPf)
        /*0050*/ 	.short	0x0380
        /*0052*/ 	.short	0x0010


	//----- nvinfo : EIATTR_SW_WAR
	.align		4
.L_132:
        /*0054*/ 	.byte	0x04, 0x36
        /*0056*/ 	.short	(.L_134 - .L_133)
.L_133:
        /*0058*/ 	.word	0x00000008
.L_134:


//--------------------- .nv.info._Z9my_kernelPf   --------------------------
	.section	.nv.info._Z9my_kernelPf,"",@"SHT_CUDA_INFO"
	.sectionflags	@""
	.align	4


	//----- nvinfo : EIATTR_CUDA_API_VERSION
	.align		4
        /*0000*/ 	.byte	0x04, 0x37
        /*0002*/ 	.short	(.L_136 - .L_135)
.L_135:
        /*0004*/ 	.word	0x00000082


	//----- nvinfo : EIATTR_KPARAM_INFO
	.align		4
.L_136:
        /*0008*/ 	.byte	0x04, 0x17
        /*000a*/ 	.short	(.L_138 - .L_137)
.L_137:
        /*000c*/ 	.word	0x00000000
        /*0010*/ 	.short	0x0000
        /*0012*/ 	.short	0x0000
        /*0014*/ 	.byte	0x00, 0xf5, 0x21, 0x00


	//----- nvinfo : EIATTR_SPARSE_MMA_MASK
	.align		4
.L_138:
        /*0018*/ 	.byte	0x03, 0x50
        /*001a*/ 	.short	0x0000


	//----- nvinfo : EIATTR_MAXREG_COUNT
	.align		4
        /*001c*/ 	.byte	0x03, 0x1b
        /*001e*/ 	.short	0x00ff


	//----- nvinfo : EIATTR_MERCURY_ISA_VERSION
	.align		4
        /*0020*/ 	.byte	0x03, 0x5f
        /*0022*/ 	.short	0x0101


	//----- nvinfo : EIATTR_VRC_CTA_INIT_COUNT
	.align		4
        /*0024*/ 	.byte	0x02, 0x4a
	.zero		1
	.zero		1


	//----- nvinfo : EIATTR_EXIT_INSTR_OFFSETS
	.align		4
        /*0028*/ 	.byte	0x04, 0x1c
        /*002a*/ 	.short	(.L_140 - .L_139)


	//   ....[0]....
.L_139:
        /*002c*/ 	.word	0x000001d0


	//----- nvinfo : EIATTR_CBANK_PARAM_SIZE
	.align		4
.L_140:
        /*0030*/ 	.byte	0x03, 0x19
        /*0032*/ 	.short	0x0008


	//----- nvinfo : EIATTR_PARAM_CBANK
	.align		4
        /*0034*/ 	.byte	0x04, 0x0a
        /*0036*/ 	.short	(.L_142 - .L_141)
	.align		4
.L_141:
        /*0038*/ 	.word	index@(.nv.constant0._Z9my_kernelPf)
        /*003c*/ 	.short	0x0380
        /*003e*/ 	.short	0x0008


	//----- nvinfo : EIATTR_SW_WAR
	.align		4
.L_142:
        /*0040*/ 	.byte	0x04, 0x36
        /*0042*/ 	.short	(.L_144 - .L_143)
.L_143:
        /*0044*/ 	.word	0x00000008
.L_144:


//--------------------- .nv.info._Z13testKernelPtrPKiS0_i --------------------------
	.section	.nv.info._Z13testKernelPtrPKiS0_i,"",@"SHT_CUDA_INFO"
	.sectionflags	@""
	.align	4


	//----- nvinfo : EIATTR_CUDA_API_VERSION
	.align		4
        /*0000*/ 	.byte	0x04, 0x37
        /*0002*/ 	.short	(.L_146 - .L_145)
.L_145:
        /*0004*/ 	.word	0x00000082


	//----- nvinfo : EIATTR_KPARAM_INFO
	.align		4
.L_146:
        /*0008*/ 	.byte	0x04, 0x17
        /*000a*/ 	.short	(.L_148 - .L_147)
.L_147:
        /*000c*/ 	.word	0x00000000
        /*0010*/ 	.short	0x0002
        /*0012*/ 	.short	0x0010
        /*0014*/ 	.byte	0x00, 0xf0, 0x11, 0x00


	//----- nvinfo : EIATTR_KPARAM_INFO
	.align		4
.L_148:
        /*0018*/ 	.byte	0x04, 0x17
        /*001a*/ 	.short	(.L_150 - .L_149)
.L_149:
        /*001c*/ 	.word	0x00000000
        /*0020*/ 	.short	0x0001
        /*0022*/ 	.short	0x0008
        /*0024*/ 	.byte	0x00, 0xf5, 0x21, 0x00


	//----- nvinfo : EIATTR_KPARAM_INFO
	.align		4
.L_150:
        /*0028*/ 	.byte	0x04, 0x17
        /*002a*/ 	.short	(.L_152 - .L_151)
.L_151:
        /*002c*/ 	.word	0x00000000
        /*0030*/ 	.short	0x0000
        /*0032*/ 	.short	0x0000
        /*0034*/ 	.byte	0x00, 0xf5, 0x21, 0x00


	//----- nvinfo : EIATTR_SPARSE_MMA_MASK
	.align		4
.L_152:
        /*0038*/ 	.byte	0x03, 0x50
        /*003a*/ 	.short	0x0000


	//----- nvinfo : EIATTR_MAXREG_COUNT
	.align		4
        /*003c*/ 	.byte	0x03, 0x1b
        /*003e*/ 	.short	0x00ff


	//----- nvinfo : EIATTR_MERCURY_ISA_VERSION
	.align		4
        /*0040*/ 	.byte	0x03, 0x5f
        /*0042*/ 	.short	0x0101


	//----- nvinfo : EIATTR_VRC_CTA_INIT_COUNT
	.align		4
        /*0044*/ 	.byte	0x02, 0x4a
	.zero		1
	.zero		1


	//----- nvinfo : EIATTR_EXIT_INSTR_OFFSETS
	.align		4
        /*0048*/ 	.byte	0x04, 0x1c
        /*004a*/ 	.short	(.L_154 - .L_153)


	//   ....[0]....
.L_153:
        /*004c*/ 	.word	0x00000010


	//----- nvinfo : EIATTR_CBANK_PARAM_SIZE
	.align		4
.L_154:
        /*0050*/ 	.byte	0x03, 0x19
        /*0052*/ 	.short	0x0014


	//----- nvinfo : EIATTR_PARAM_CBANK
	.align		4
        /*0054*/ 	.byte	0x04, 0x0a
        /*0056*/ 	.short	(.L_156 - .L_155)
	.align		4
.L_155:
        /*0058*/ 	.word	index@(.nv.constant0._Z13testKernelPtrPKiS0_i)
        /*005c*/ 	.short	0x0380
        /*005e*/ 	.short	0x0014


	//----- nvinfo : EIATTR_SW_WAR
	.align		4
.L_156:
        /*0060*/ 	.byte	0x04, 0x36
        /*0062*/ 	.short	(.L_158 - .L_157)
.L_157:
        /*0064*/ 	.word	0x00000008
.L_158:


//--------------------- .nv.callgraph             --------------------------
	.section	.nv.callgraph,"",@"SHT_CUDA_CALLGRAPH"
	.align	4
	.sectionentsize	8
	.align		4
        /*0000*/ 	.word	0x00000000
	.align		4
        /*0004*/ 	.word	0xffffffff
	.align		4
        /*0008*/ 	.word	0x00000000
	.align		4
        /*000c*/ 	.word	0xfffffffe
	.align		4
        /*0010*/ 	.word	0x00000000
	.align		4
        /*0014*/ 	.word	0xfffffffd
	.align		4
        /*0018*/ 	.word	0x00000000
	.align		4
        /*001c*/ 	.word	0xfffffffc


//--------------------- .nv.constant4             --------------------------
	.section	.nv.constant4,"a",@progbits
	.align	8
	.align		8
.nv.constant4:
        /*0000*/ 	.dword	result
	.align		8
        /*0008*/ 	.dword	result2
	.align		8
        /*0010*/ 	.dword	result3
	.align		8
        /*0018*/ 	.dword	in
	.align		8
        /*0020*/ 	.dword	out


//--------------------- .text._Z10my_kernel5IfEvPPT_ --------------------------
	.section	.text._Z10my_kernel5IfEvPPT_,"ax",@progbits
	.align	128
        .global         _Z10my_kernel5IfEvPPT_
        .type           _Z10my_kernel5IfEvPPT_,@function
        .size           _Z10my_kernel5IfEvPPT_,(.L_x_10 - _Z10my_kernel5IfEvPPT_)
        .other          _Z10my_kernel5IfEvPPT_,@"STO_CUDA_ENTRY STV_DEFAULT"
_Z10my_kernel5IfEvPPT_:
.text._Z10my_kernel5IfEvPPT_:
[----:B------:R-:W-:Y:S01]  /*0000*/  LDC R1, c[0x0][0x37c] ;  /* 0x0000df00ff017b82 */ /* 0x000fe20000000800 */
[----:B------:R-:W-:Y:S05]  /*0010*/  EXIT ;  /* 0x000000000000794d */ /* 0x000fea0003800000 */
.L_x_0:
[----:B------:R-:W-:-:S00]  /*0020*/  BRA `(.L_x_0) ;  /* 0xfffffffc00fc7947 */ /* 0x000fc0000383ffff */
[----:B------:R-:W-:-:S00]  /*0030*/  NOP ;  /* 0x0000000000007918 */ /* 0x000fc00000000000 */
        /* <DEDUP_REMOVED lines=12> */
.L_x_10:


//--------------------- .text._Z10my_kernel4iPiiiiii --------------------------
	.section	.text._Z10my_kernel4iPiiiiii,"ax",@progbits
	.align	128
        .global         _Z10my_kernel4iPiiiiii
        .type           _Z10my_kernel4iPiiiiii,@function
        .size           _Z10my_kernel4iPiiiiii,(.L_x_11 - _Z10my_kernel4iPiiiiii)
        .other          _Z10my_kernel4iPiiiiii,@"STO_CUDA_ENTRY STV_DEFAULT"
_Z10my_kernel4iPiiiiii:
.text._Z10my_kernel4iPiiiiii:
[----:B------:R-:W-:Y:S01]  /*0000*/  LDC R1, c[0x0][0x37c] ;  /* 0x0000df00ff017b82 */ /* 0x000fe20000000800 */
[----:B------:R-:W-:Y:S05]  /*0010*/  EXIT ;  /* 0x000000000000794d */ /* 0x000fea0003800000 */
.L_x_1:
        /* <DEDUP_REMOVED lines=14> */
.L_x_11:


//--------------------- .text._Z11foo_kernel3Pi   --------------------------
	.section	.text._Z11foo_kernel3Pi,"ax",@progbits
	.align	128
        .global         _Z11foo_kernel3Pi
        .type           _Z11foo_kernel3Pi,@function
        .size           _Z11foo_kernel3Pi,(.L_x_12 - _Z11foo_kernel3Pi)
        .other          _Z11foo_kernel3Pi,@"STO_CUDA_ENTRY STV_DEFAULT"
_Z11foo_kernel3Pi:
.text._Z11foo_kernel3Pi:
[----:B------:R-:W-:Y:S01]  /*0000*/  LDC R1, c[0x0][0x37c] ;  /* 0x0000df00ff017b82 */ /* 0x000fe20000000800 */
[----:B------:R-:W-:Y:S05]  /*0010*/  EXIT ;  /* 0x000000000000794d */ /* 0x000fea0003800000 */
.L_x_2:
        /* <DEDUP_REMOVED lines=14> */
.L_x_12:


//--------------------- .text._Z10my_kernel3v     --------------------------
	.section	.text._Z10my_kernel3v,"ax",@progbits
	.align	128
        .global         _Z10my_kernel3v
        .type           _Z10my_kernel3v,@function
        .size           _Z10my_kernel3v,(.L_x_13 - _Z10my_kernel3v)
        .other          _Z10my_kernel3v,@"STO_CUDA_ENTRY STV_DEFAULT"
_Z10my_kernel3v:
.text._Z10my_kernel3v:
[----:B------:R-:W-:Y:S01]  /*0000*/  LDC R1, c[0x0][0x37c] ;  /* 0x0000df00ff017b82 */ /* 0x000fe20000000800 */
[----:B------:R-:W-:Y:S05]  /*0010*/  EXIT ;  /* 0x000000000000794d */ /* 0x000fea0003800000 */
.L_x_3:
        /* <DEDUP_REMOVED lines=14> */
.L_x_13:


//--------------------- .text._Z19cuda_pme_forces_devv --------------------------
	.section	.text._Z19cuda_pme_forces_devv,"ax",@progbits
	.align	128
        .global         _Z19cuda_pme_forces_devv
        .type           _Z19cuda_pme_forces_devv,@function
        .size           _Z19cuda_pme_forces_devv,(.L_x_14 - _Z19cuda_pme_forces_devv)
        .other          _Z19cuda_pme_forces_devv,@"STO_CUDA_ENTRY STV_DEFAULT"
_Z19cuda_pme_forces_devv:
.text._Z19cuda_pme_forces_devv:
[----:B------:R-:W-:Y:S01]  /*0000*/  LDC R1, c[0x0][0x37c] ;  /* 0x0000df00ff017b82 */ /* 0x000fe20000000800 */
[----:B------:R-:W-:Y:S05]  /*0010*/  EXIT ;  /* 0x000000000000794d */ /* 0x000fea0003800000 */
.L_x_4:
        /* <DEDUP_REMOVED lines=14> */
.L_x_14:


//--------------------- .text._Z1kPi              --------------------------
	.section	.text._Z1kPi,"ax",@progbits
	.align	128
        .global         _Z1kPi
        .type           _Z1kPi,@function
        .size           _Z1kPi,(.L_x_15 - _Z1kPi)
        .other          _Z1kPi,@"STO_CUDA_ENTRY STV_DEFAULT"
_Z1kPi:
.text._Z1kPi:
[----:B------:R-:W-:Y:S01]  /*0000*/  LDC R1, c[0x0][0x37c] ;  /* 0x0000df00ff017b82 */ /* 0x000fe20000000800 */
[----:B------:R-:W-:Y:S05]  /*0010*/  EXIT ;  /* 0x000000000000794d */ /* 0x000fea0003800000 */
.L_x_5:
        /* <DEDUP_REMOVED lines=14> */
.L_x_15:


//--------------------- .text._Z10my_kernel2fPf   --------------------------
	.section	.text._Z10my_kernel2fPf,"ax",@progbits
	.align	128
        .global         _Z10my_kernel2fPf
        .type           _Z10my_kernel2fPf,@function
        .size           _Z10my_kernel2fPf,(.L_x_16 - _Z10my_kernel2fPf)
        .other          _Z10my_kernel2fPf,@"STO_CUDA_ENTRY STV_DEFAULT"
_Z10my_kernel2fPf:
.text._Z10my_kernel2fPf:
[----:B------:R-:W-:Y:S01]  /*0000*/  LDC R1, c[0x0][0x37c] ;  /* 0x0000df00ff017b82 */ /* 0x000fe20000000800 */
[----:B------:R-:W0:Y:S02]  /*0010*/  S2R R0, SR_TID.X ;  /* 0x0000000000007919 */ /* 0x000e240000002100 */
[----:B0-----:R-:W-:-:S13]  /*0020*/  ISETP.NE.AND P0, PT, R0, RZ, PT ;  /* 0x000000ff0000720c */ /* 0x001fda0003f05270 */
[----:B------:R-:W-:Y:S05]  /*0030*/  @P0 EXIT ;  /* 0x000000000000094d */ /* 0x000fea0003800000 */
[----:B------:R-:W0:Y:S01]  /*0040*/  LDC R9, c[0x0][0x380] ;  /* 0x0000e000ff097b82 */ /* 0x000e220000000800 */
[----:B------:R-:W1:Y:S07]  /*0050*/  LDCU.64 UR4, c[0x0][0x358] ;  /* 0x00006b00ff0477ac */ /* 0x000e6e0008000a00 */
[----:B------:R-:W1:Y:S08]  /*0060*/  LDC.U8 R11, c[0x0][0x380] ;  /* 0x0000e000ff0b7b82 */ /* 0x000e700000000000 */
[----:B------:R-:W1:Y:S01]  /*0070*/  LDC.64 R2, c[0x0][0x388] ;  /* 0x0000e200ff027b82 */ /* 0x000e620000000a00 */
[----:B0-----:R-:W-:-:S02]  /*0080*/  SHF.R.U32.HI R5, RZ, 0x18, R9 ;  /* 0x00000018ff057819 */ /* 0x001fc40000011609 */
[--C-:B------:R-:W-:Y:S02]  /*0090*/  SHF.R.U32.HI R7, RZ, 0x10, R9.reuse ;  /* 0x00000010ff077819 */ /* 0x100fe40000011609 */
[----:B------:R-:W-:Y:S01]  /*00a0*/  SHF.R.U32.HI R9, RZ, 0x8, R9 ;  /* 0x00000008ff097819 */ /* 0x000fe20000011609 */
[----:B-1----:R-:W-:Y:S04]  /*00b0*/  STG.E.U8 desc[UR4][R2.64], R11 ;  /* 0x0000000b02007986 */ /* 0x002fe8000c101104 */
[----:B------:R-:W-:Y:S04]  /*00c0*/  STG.E.U8 desc[UR4][R2.64+0x3], R5 ;  /* 0x0000030502007986 */ /* 0x000fe8000c101104 */
[----:B------:R-:W-:Y:S04]  /*00d0*/  STG.E.U8 desc[UR4][R2.64+0x2], R7 ;  /* 0x0000020702007986 */ /* 0x000fe8000c101104 */
[----:B------:R-:W-:Y:S01]  /*00e0*/  STG.E.U8 desc[UR4][R2.64+0x1], R9 ;  /* 0x0000010902007986 */ /* 0x000fe2000c101104 */
[----:B------:R-:W-:Y:S05]  /*00f0*/  EXIT ;  /* 0x000000000000794d */ /* 0x000fea0003800000 */
.L_x_6:
        /* <DEDUP_REMOVED lines=16> */
.L_x_16:


//--------------------- .text._Z9my_kernelPf      --------------------------
	.section	.text._Z9my_kernelPf,"ax",@progbits
	.align	128
        .global         _Z9my_kernelPf
        .type           _Z9my_kernelPf,@function
        .size           _Z9my_kernelPf,(.L_x_17 - _Z9my_kernelPf)
        .other          _Z9my_kernelPf,@"STO_CUDA_ENTRY STV_DEFAULT"
_Z9my_kernelPf:
.text._Z9my_kernelPf:
[----:B------:R-:W-:Y:S01]  /*0000*/  LDC R1, c[0x0][0x37c] ;  /* 0x0000df00ff017b82 */ /* 0x000fe20000000800 */
[----:B------:R-:W0:Y:S07]  /*0010*/  S2R R3, SR_TID.X ;  /* 0x0000000000037919 */ /* 0x000e2e0000002100 */
[----:B------:R-:W1:Y:S01]  /*0020*/  S2UR UR8, SR_CgaCtaId ;  /* 0x00000000000879c3 */ /* 0x000e620000008800 */
[----:B------:R-:W-:Y:S01]  /*0030*/  UMOV UR4, 0x400 ;  /* 0x0000040000047882 */ /* 0x000fe20000000000 */
[----:B------:R-:W2:Y:S01]  /*0040*/  LDCU.64 UR6, c[0x0][0x380] ;  /* 0x00007000ff0677ac */ /* 0x000ea20008000a00 */
[----:B------:R-:W3:Y:S05]  /*0050*/  LDCU.64 UR12, c[0x0][0x358] ;  /* 0x00006b00ff0c77ac */ /* 0x000eea0008000a00 */
[----:B------:R-:W4:Y:S01]  /*0060*/  S2UR UR5, SR_CTAID.X ;  /* 0x00000000000579c3 */ /* 0x000f220000002500 */
[----:B-1----:R-:W-:-:S06]  /*0070*/  ULEA UR8, UR8, UR4, 0x18 ;  /* 0x0000000408087291 */ /* 0x002fcc000f8ec0ff */
[----:B0-----:R-:W-:Y:S01]  /*0080*/  LEA R3, R3, UR8, 0x2 ;  /* 0x0000000803037c11 */ /* 0x001fe2000f8e10ff */
[----:B----4-:R-:W-:Y:S02]  /*0090*/  USHF.L.U32 UR4, UR5, 0x3, URZ ;  /* 0x0000000305047899 */ /* 0x010fe400080006ff */
[----:B------:R-:W-:Y:S01]  /*00a0*/  I2FP.F32.U32 R0, UR5 ;  /* 0x0000000500007c45 */ /* 0x000fe20008201000 */
[----:B------:R-:W-:Y:S01]  /*00b0*/  UMOV UR5, URZ ;  /* 0x000000ff00057c82 */ /* 0x000fe20008000000 */
[----:B--2---:R-:W-:-:S03]  /*00c0*/  UIMAD.WIDE.U32 UR6, UR4, 0x4, UR6 ;  /* 0x00000004040678a5 */ /* 0x004fc6000f8e0006 */
[----:B------:R0:W-:Y:S01]  /*00d0*/  STS [R3], R0 ;  /* 0x0000000003007388 */ /* 0x0001e20000000800 */
[----:B---3--:R-:W-:-:S08]  /*00e0*/  UMOV UR4, URZ ;  /* 0x000000ff00047c82 */ /* 0x008fd00008000000 */
.L_x_7:
[----:B-1----:R-:W1:Y:S01]  /*00f0*/  LDS.U8 R5, [UR8] ;  /* 0x00000008ff057984 */ /* 0x002e620008000000 */
[----:B------:R-:W-:Y:S02]  /*0100*/  UIADD3 UR9, UP0, UPT, UR6, UR4, URZ ;  /* 0x0000000406097290 */ /* 0x000fe4000ff1e0ff */
[----:B------:R-:W-:Y:S02]  /*0110*/  UIADD3 UR8, UPT, UPT, UR8, 0x1, URZ ;  /* 0x0000000108087890 */ /* 0x000fe4000fffe0ff */
[----:B------:R-:W-:Y:S02]  /*0120*/  UIADD3.X UR10, UPT, UPT, UR7, UR5, URZ, UP0, !UPT ;  /* 0x00000005070a7290 */ /* 0x000fe400087fe4ff */
[----:B------:R-:W-:Y:S01]  /*0130*/  IMAD.U32 R2, RZ, RZ, UR9 ;  /* 0x00000009ff027e24 */ /* 0x000fe2000f8e00ff */
[----:B------:R-:W-:Y:S02]  /*0140*/  UISETP.GE.U32.AND UP0, UPT, UR4, 0x1f, UPT ;  /* 0x0000001f0400788c */ /* 0x000fe4000bf06070 */
[----:B------:R-:W-:Y:S01]  /*0150*/  UIADD3 UR9, UP1, UPT, UR4, 0x1, URZ ;  /* 0x0000000104097890 */ /* 0x000fe2000ff3e0ff */
[----:B0-----:R-:W-:Y:S01]  /*0160*/  IMAD.U32 R3, RZ, RZ, UR10 ;  /* 0x0000000aff037e24 */ /* 0x001fe2000f8e00ff */
[----:B------:R-:W-:-:S02]  /*0170*/  UISETP.GE.U32.AND.EX UP0, UPT, UR5, URZ, UPT, UP0 ;  /* 0x000000ff0500728c */ /* 0x000fc4000bf06100 */
[----:B------:R-:W-:-:S03]  /*0180*/  UIADD3.X UR10, UPT, UPT, URZ, UR5, URZ, UP1, !UPT ;  /* 0x00000005ff0a7290 */ /* 0x000fc60008ffe4ff */
[----:B------:R-:W-:-:S04]  /*0190*/  UMOV UR4, UR9 ;  /* 0x0000000900047c82 */ /* 0x000fc80008000000 */
[----:B------:R-:W-:Y:S01]  /*01a0*/  UMOV UR5, UR10 ;  /* 0x0000000a00057c82 */ /* 0x000fe20008000000 */
[----:B-1----:R1:W-:Y:S01]  /*01b0*/  STG.E.U8 desc[UR12][R2.64], R5 ;  /* 0x0000000502007986 */ /* 0x0023e2000c10110c */
[----:B------:R-:W-:Y:S05]  /*01c0*/  BRA.U !UP0, `(.L_x_7) ;  /* 0xfffffffd08c87547 */ /* 0x000fea000b83ffff */
[----:B------:R-:W-:Y:S05]  /*01d0*/  EXIT ;  /* 0x000000000000794d */ /* 0x000fea0003800000 */
.L_x_8:
        /* <DEDUP_REMOVED lines=10> */
.L_x_17:


//--------------------- .text._Z13testKernelPtrPKiS0_i --------------------------
	.section	.text._Z13testKernelPtrPKiS0_i,"ax",@progbits
	.align	128
        .global         _Z13testKernelPtrPKiS0_i
        .type           _Z13testKernelPtrPKiS0_i,@function
        .size           _Z13testKernelPtrPKiS0_i,(.L_x_18 - _Z13testKernelPtrPKiS0_i)
        .other          _Z13testKernelPtrPKiS0_i,@"STO_CUDA_ENTRY STV_DEFAULT"
_Z13testKernelPtrPKiS0_i:
.text._Z13testKernelPtrPKiS0_i:
[----:B------:R-:W-:Y:S01]  /*0000*/  LDC R1, c[0x0][0x37c] ;  /* 0x0000df00ff017b82 */ /* 0x000fe20000000800 */
[----:B------:R-:W-:Y:S05]  /*0010*/  EXIT ;  /* 0x000000000000794d */ /* 0x000fea0003800000 */
.L_x_9:
        /* <DEDUP_REMOVED lines=14> */
.L_x_18:


//--------------------- .nv.shared.reserved.0     --------------------------
	.section	.nv.shared.reserved.0,"aw",@nobits
	.weak		__nv_reservedSMEM_offset_0_alias
	.size		__nv_reservedSMEM_offset_0_alias, 0, 64
	.other		__nv_reservedSMEM_offset_0_alias,@"STO_CUDA_RESERVED_SHARED STV_DEFAULT"
__nv_reservedSMEM_offset_0_alias:
	.zero		0
	.zero		64


//--------------------- .nv.global                --------------------------
	.section	.nv.global,"aw",@nobits
	.align	4
.nv.global:
	.type		out,@object
	.size		out,(result3 - out)
	.other		out,@"STV_DEFAULT STO_CUDA_MANAGED"
out:
	.zero		4
	.type		result3,@object
	.size		result3,(in - result3)
	.other		result3,@"STV_DEFAULT STO_CUDA_MANAGED"
result3:
	.zero		4
	.type		in,@object
	.size		in,(result - in)
	.other		in,@"STV_DEFAULT STO_CUDA_MANAGED"
in:
	.zero		4
	.type		result,@object
	.size		result,(result2 - result)
	.other		result,@"STV_DEFAULT STO_CUDA_MANAGED"
result:
	.zero		128
	.type		result2,@object
	.size		result2,(.L_1 - result2)
	.other		result2,@"STV_DEFAULT STO_CUDA_MANAGED"
result2:
	.zero		128
.L_1:


//--------------------- .nv.shared._Z9my_kernelPf --------------------------
	.section	.nv.shared._Z9my_kernelPf,"aw",@nobits
	.sectionflags	@""
	.align	4
.nv.shared._Z9my_kernelPf:
	.zero		1056


//--------------------- .nv.constant0._Z10my_kernel5IfEvPPT_ --------------------------
	.section	.nv.constant0._Z10my_kernel5IfEvPPT_,"a",@progbits
	.sectionflags	@""
	.align	4
.nv.constant0._Z10my_kernel5IfEvPPT_:
	.zero		904


//--------------------- .nv.constant0._Z10my_kernel4iPiiiiii --------------------------
	.section	.nv.constant0._Z10my_kernel4iPiiiiii,"a",@progbits
	.sectionflags	@""
	.align	4
.nv.constant0._Z10my_kernel4iPiiiiii:
	.zero		932


//--------------------- .nv.constant0._Z11foo_kernel3Pi --------------------------
	.section	.nv.constant0._Z11foo_kernel3Pi,"a",@progbits
	.sectionflags	@""
	.align	4
.nv.constant0._Z11foo_kernel3Pi:
	.zero		904


//--------------------- .nv.constant0._Z10my_kernel3v --------------------------
	.section	.nv.constant0._Z10my_kernel3v,"a",@progbits
	.sectionflags	@""
	.align	4
.nv.constant0._Z10my_kernel3v:
	.zero		896


//--------------------- .nv.constant0._Z19cuda_pme_forces_devv --------------------------
	.section	.nv.constant0._Z19cuda_pme_forces_devv,"a",@progbits
	.sectionflags	@""
	.align	4
.nv.constant0._Z19cuda_pme_forces_devv:
	.zero		896


//--------------------- .nv.constant0._Z1kPi      --------------------------
	.section	.nv.constant0._Z1kPi,"a",@progbits
	.sectionflags	@""
	.align	4
.nv.constant0._Z1kPi:
	.zero		904


//--------------------- .nv.constant0._Z10my_kernel2fPf --------------------------
	.section	.nv.constant0._Z10my_kernel2fPf,"a",@progbits
	.sectionflags	@""
	.align	4
.nv.constant0._Z10my_kernel2fPf:
	.zero		912


//--------------------- .nv.constant0._Z9my_kernelPf --------------------------
	.section	.nv.constant0._Z9my_kernelPf,"a",@progbits
	.sectionflags	@""
	.align	4
.nv.constant0._Z9my_kernelPf:
	.zero		904


//--------------------- .nv.constant0._Z13testKernelPtrPKiS0_i --------------------------
	.section	.nv.constant0._Z13testKernelPtrPKiS0_i,"a",@progbits
	.sectionflags	@""
	.align	4
.nv.constant0._Z13testKernelPtrPKiS0_i:
	.zero		916


//--------------------- SYMBOLS --------------------------

	.type		.nv.reservedSmem.offset0,@object
	.size		.nv.reservedSmem.offset0,0x4
	.type		.nv.reservedSmem.cap,@object
	.size		.nv.reservedSmem.cap,0x4
